//
// Generated by NVIDIA NVVM Compiler
//
// Compiler Build ID: CL-36424714
// Cuda compilation tools, release 13.0, V13.0.88
// Based on NVVM 20.0.0
//

.version 9.0
.target sm_100
.address_size 64

	// .globl	_Z17evoDistanceKernelPKhPPhPimm

.visible .entry _Z17evoDistanceKernelPKhPPhPimm(
	.param .u64 .ptr .align 1 _Z17evoDistanceKernelPKhPPhPimm_param_0,
	.param .u64 .ptr .align 1 _Z17evoDistanceKernelPKhPPhPimm_param_1,
	.param .u64 .ptr .align 1 _Z17evoDistanceKernelPKhPPhPimm_param_2,
	.param .u64 _Z17evoDistanceKernelPKhPPhPimm_param_3,
	.param .u64 _Z17evoDistanceKernelPKhPPhPimm_param_4
)
{
	.reg .pred 	%p<86>;
	.reg .b16 	%rs<61>;
	.reg .b32 	%r<57>;
	.reg .b64 	%rd<46>;

	ld.param.u64 	%rd23, [_Z17evoDistanceKernelPKhPPhPimm_param_0];
	ld.param.u64 	%rd20, [_Z17evoDistanceKernelPKhPPhPimm_param_1];
	ld.param.u64 	%rd21, [_Z17evoDistanceKernelPKhPPhPimm_param_2];
	ld.param.u64 	%rd24, [_Z17evoDistanceKernelPKhPPhPimm_param_3];
	ld.param.u64 	%rd22, [_Z17evoDistanceKernelPKhPPhPimm_param_4];
	cvta.to.global.u64 	%rd1, %rd23;
	mov.u32 	%r13, %ctaid.x;
	mov.u32 	%r14, %ntid.x;
	mov.u32 	%r15, %tid.x;
	mad.lo.s32 	%r16, %r13, %r14, %r15;
	cvt.s64.s32 	%rd2, %r16;
	setp.le.u64 	%p1, %rd24, %rd2;
	@%p1 bra 	$L__BB0_14;
	cvta.to.global.u64 	%rd25, %rd20;
	shl.b64 	%rd26, %rd2, 3;
	add.s64 	%rd27, %rd25, %rd26;
	ld.global.u64 	%rd28, [%rd27];
	cvta.to.global.u64 	%rd3, %rd28;
	setp.eq.s64 	%p2, %rd22, 0;
	mov.b32 	%r56, 0;
	@%p2 bra 	$L__BB0_13;
	and.b64  	%rd4, %rd22, 7;
	setp.lt.u64 	%p3, %rd22, 8;
	mov.b32 	%r56, 0;
	mov.b64 	%rd44, 0;
	@%p3 bra 	$L__BB0_5;
	and.b64  	%rd44, %rd22, -8;
	add.s64 	%rd41, %rd1, 3;
	add.s64 	%rd40, %rd3, 3;
	mov.b32 	%r56, 0;
	mov.u64 	%rd42, %rd44;
$L__BB0_4:
	.pragma "nounroll";
	ld.global.u8 	%rs1, [%rd41+-3];
	ld.global.u8 	%rs2, [%rd40+-3];
	and.b16  	%rs3, %rs2, 15;
	shr.u16 	%rs4, %rs2, 4;
	setp.ne.s16 	%p4, %rs1, 0;
	setp.ne.s16 	%p5, %rs1, %rs3;
	and.pred  	%p6, %p4, %p5;
	setp.ne.s16 	%p7, %rs1, %rs4;
	and.pred  	%p8, %p7, %p6;
	selp.u32 	%r21, 1, 0, %p8;
	add.s32 	%r22, %r56, %r21;
	ld.global.u8 	%rs5, [%rd41+-2];
	ld.global.u8 	%rs6, [%rd40+-2];
	and.b16  	%rs7, %rs6, 15;
	shr.u16 	%rs8, %rs6, 4;
	setp.ne.s16 	%p9, %rs5, 0;
	setp.ne.s16 	%p10, %rs5, %rs7;
	and.pred  	%p11, %p9, %p10;
	setp.ne.s16 	%p12, %rs5, %rs8;
	and.pred  	%p13, %p12, %p11;
	selp.u32 	%r23, 1, 0, %p13;
	add.s32 	%r24, %r22, %r23;
	ld.global.u8 	%rs9, [%rd41+-1];
	ld.global.u8 	%rs10, [%rd40+-1];
	and.b16  	%rs11, %rs10, 15;
	shr.u16 	%rs12, %rs10, 4;
	setp.ne.s16 	%p14, %rs9, 0;
	setp.ne.s16 	%p15, %rs9, %rs11;
	and.pred  	%p16, %p14, %p15;
	setp.ne.s16 	%p17, %rs9, %rs12;
	and.pred  	%p18, %p17, %p16;
	selp.u32 	%r25, 1, 0, %p18;
	add.s32 	%r26, %r24, %r25;
	ld.global.u8 	%rs13, [%rd41];
	ld.global.u8 	%rs14, [%rd40];
	and.b16  	%rs15, %rs14, 15;
	shr.u16 	%rs16, %rs14, 4;
	setp.ne.s16 	%p19, %rs13, 0;
	setp.ne.s16 	%p20, %rs13, %rs15;
	and.pred  	%p21, %p19, %p20;
	setp.ne.s16 	%p22, %rs13, %rs16;
	and.pred  	%p23, %p22, %p21;
	selp.u32 	%r27, 1, 0, %p23;
	add.s32 	%r28, %r26, %r27;
	ld.global.u8 	%rs17, [%rd41+1];
	ld.global.u8 	%rs18, [%rd40+1];
	and.b16  	%rs19, %rs18, 15;
	shr.u16 	%rs20, %rs18, 4;
	setp.ne.s16 	%p24, %rs17, 0;
	setp.ne.s16 	%p25, %rs17, %rs19;
	and.pred  	%p26, %p24, %p25;
	setp.ne.s16 	%p27, %rs17, %rs20;
	and.pred  	%p28, %p27, %p26;
	selp.u32 	%r29, 1, 0, %p28;
	add.s32 	%r30, %r28, %r29;
	ld.global.u8 	%rs21, [%rd41+2];
	ld.global.u8 	%rs22, [%rd40+2];
	and.b16  	%rs23, %rs22, 15;
	shr.u16 	%rs24, %rs22, 4;
	setp.ne.s16 	%p29, %rs21, 0;
	setp.ne.s16 	%p30, %rs21, %rs23;
	and.pred  	%p31, %p29, %p30;
	setp.ne.s16 	%p32, %rs21, %rs24;
	and.pred  	%p33, %p32, %p31;
	selp.u32 	%r31, 1, 0, %p33;
	add.s32 	%r32, %r30, %r31;
	ld.global.u8 	%rs25, [%rd41+3];
	ld.global.u8 	%rs26, [%rd40+3];
	and.b16  	%rs27, %rs26, 15;
	shr.u16 	%rs28, %rs26, 4;
	setp.ne.s16 	%p34, %rs25, 0;
	setp.ne.s16 	%p35, %rs25, %rs27;
	and.pred  	%p36, %p34, %p35;
	setp.ne.s16 	%p37, %rs25, %rs28;
	and.pred  	%p38, %p37, %p36;
	selp.u32 	%r33, 1, 0, %p38;
	add.s32 	%r34, %r32, %r33;
	ld.global.u8 	%rs29, [%rd41+4];
	ld.global.u8 	%rs30, [%rd40+4];
	and.b16  	%rs31, %rs30, 15;
	shr.u16 	%rs32, %rs30, 4;
	setp.ne.s16 	%p39, %rs29, 0;
	setp.ne.s16 	%p40, %rs29, %rs31;
	and.pred  	%p41, %p39, %p40;
	setp.ne.s16 	%p42, %rs29, %rs32;
	and.pred  	%p43, %p42, %p41;
	selp.u32 	%r35, 1, 0, %p43;
	add.s32 	%r56, %r34, %r35;
	add.s64 	%rd42, %rd42, -8;
	add.s64 	%rd41, %rd41, 8;
	add.s64 	%rd40, %rd40, 8;
	setp.ne.s64 	%p44, %rd42, 0;
	@%p44 bra 	$L__BB0_4;
$L__BB0_5:
	setp.eq.s64 	%p45, %rd4, 0;
	@%p45 bra 	$L__BB0_13;
	and.b64  	%rd15, %rd22, 3;
	setp.lt.u64 	%p46, %rd4, 4;
	@%p46 bra 	$L__BB0_8;
	add.s64 	%rd30, %rd1, %rd44;
	ld.global.u8 	%rs33, [%rd30];
	add.s64 	%rd31, %rd3, %rd44;
	ld.global.u8 	%rs34, [%rd31];
	and.b16  	%rs35, %rs34, 15;
	shr.u16 	%rs36, %rs34, 4;
	setp.ne.s16 	%p47, %rs33, 0;
	setp.ne.s16 	%p48, %rs33, %rs35;
	and.pred  	%p49, %p47, %p48;
	setp.ne.s16 	%p50, %rs33, %rs36;
	and.pred  	%p51, %p50, %p49;
	selp.u32 	%r37, 1, 0, %p51;
	add.s32 	%r38, %r56, %r37;
	ld.global.u8 	%rs37, [%rd30+1];
	ld.global.u8 	%rs38, [%rd31+1];
	and.b16  	%rs39, %rs38, 15;
	shr.u16 	%rs40, %rs38, 4;
	setp.ne.s16 	%p52, %rs37, 0;
	setp.ne.s16 	%p53, %rs37, %rs39;
	and.pred  	%p54, %p52, %p53;
	setp.ne.s16 	%p55, %rs37, %rs40;
	and.pred  	%p56, %p55, %p54;
	selp.u32 	%r39, 1, 0, %p56;
	add.s32 	%r40, %r38, %r39;
	ld.global.u8 	%rs41, [%rd30+2];
	ld.global.u8 	%rs42, [%rd31+2];
	and.b16  	%rs43, %rs42, 15;
	shr.u16 	%rs44, %rs42, 4;
	setp.ne.s16 	%p57, %rs41, 0;
	setp.ne.s16 	%p58, %rs41, %rs43;
	and.pred  	%p59, %p57, %p58;
	setp.ne.s16 	%p60, %rs41, %rs44;
	and.pred  	%p61, %p60, %p59;
	selp.u32 	%r41, 1, 0, %p61;
	add.s32 	%r42, %r40, %r41;
	ld.global.u8 	%rs45, [%rd30+3];
	ld.global.u8 	%rs46, [%rd31+3];
	and.b16  	%rs47, %rs46, 15;
	shr.u16 	%rs48, %rs46, 4;
	setp.ne.s16 	%p62, %rs45, 0;
	setp.ne.s16 	%p63, %rs45, %rs47;
	and.pred  	%p64, %p62, %p63;
	setp.ne.s16 	%p65, %rs45, %rs48;
	and.pred  	%p66, %p65, %p64;
	selp.u32 	%r43, 1, 0, %p66;
	add.s32 	%r56, %r42, %r43;
	add.s64 	%rd44, %rd44, 4;
$L__BB0_8:
	setp.eq.s64 	%p67, %rd15, 0;
	@%p67 bra 	$L__BB0_13;
	setp.eq.s64 	%p68, %rd15, 1;
	@%p68 bra 	$L__BB0_11;
	add.s64 	%rd32, %rd1, %rd44;
	ld.global.u8 	%rs49, [%rd32];
	add.s64 	%rd33, %rd3, %rd44;
	ld.global.u8 	%rs50, [%rd33];
	and.b16  	%rs51, %rs50, 15;
	shr.u16 	%rs52, %rs50, 4;
	setp.ne.s16 	%p69, %rs49, 0;
	setp.ne.s16 	%p70, %rs49, %rs51;
	and.pred  	%p71, %p69, %p70;
	setp.ne.s16 	%p72, %rs49, %rs52;
	and.pred  	%p73, %p72, %p71;
	selp.u32 	%r45, 1, 0, %p73;
	add.s32 	%r46, %r56, %r45;
	ld.global.u8 	%rs53, [%rd32+1];
	ld.global.u8 	%rs54, [%rd33+1];
	and.b16  	%rs55, %rs54, 15;
	shr.u16 	%rs56, %rs54, 4;
	setp.ne.s16 	%p74, %rs53, 0;
	setp.ne.s16 	%p75, %rs53, %rs55;
	and.pred  	%p76, %p74, %p75;
	setp.ne.s16 	%p77, %rs53, %rs56;
	and.pred  	%p78, %p77, %p76;
	selp.u32 	%r47, 1, 0, %p78;
	add.s32 	%r56, %r46, %r47;
	add.s64 	%rd44, %rd44, 2;
$L__BB0_11:
	and.b64  	%rd34, %rd22, 1;
	setp.eq.b64 	%p79, %rd34, 1;
	not.pred 	%p80, %p79;
	@%p80 bra 	$L__BB0_13;
	add.s64 	%rd35, %rd1, %rd44;
	ld.global.u8 	%rs57, [%rd35];
	add.s64 	%rd36, %rd3, %rd44;
	ld.global.u8 	%rs58, [%rd36];
	and.b16  	%rs59, %rs58, 15;
	shr.u16 	%rs60, %rs58, 4;
	setp.ne.s16 	%p81, %rs57, 0;
	setp.ne.s16 	%p82, %rs57, %rs59;
	and.pred  	%p83, %p81, %p82;
	setp.ne.s16 	%p84, %rs57, %rs60;
	and.pred  	%p85, %p84, %p83;
	selp.u32 	%r48, 1, 0, %p85;
	add.s32 	%r56, %r56, %r48;
$L__BB0_13:
	cvta.to.global.u64 	%rd37, %rd21;
	shl.b64 	%rd38, %rd2, 2;
	add.s64 	%rd39, %rd37, %rd38;
	st.global.u32 	[%rd39], %r56;
$L__BB0_14:
	ret;

}


// ===== COMPILED SASS (sm_100) =====

	.target	sm_100

	.elftype	@"ET_EXEC"


//--------------------- .note.nv.tkinfo           --------------------------
	.section	.note.nv.tkinfo,"",@"SHT_NOTE"
	.sectionflags	@"SHF_NOTE_NV_TKINFO"
	.tkinfo
        /*0018*/ 	.word	0x00000002
        /*0030*/ 	.string	""
        /*0030*/ 	.string	"ptxas"
        /*0030*/ 	.string	"Cuda compilation tools, release 13.0, V13.0.88"
        /*0030*/ 	.string	"Build cuda_13.0.r13.0/compiler.36424714_0"
        /*0030*/ 	.string	"-arch sm_100 -m 64 "



//--------------------- .note.nv.cuinfo           --------------------------
	.section	.note.nv.cuinfo,"",@"SHT_NOTE"
	.sectionflags	@"SHF_NOTE_NV_CUINFO"
        /*0018*/ 	.short	0x0002
        /*001a*/ 	.short	0x0064
        /*001c*/ 	.short	0x0082
	.zero		2


//--------------------- .nv.info                  --------------------------
	.section	.nv.info,"",@"SHT_CUDA_INFO"
	.align	4


	//----- nvinfo : EIATTR_REGCOUNT
	.align		4
        /*0000*/ 	.byte	0x04, 0x2f
        /*0002*/ 	.short	(.L_1 - .L_0)
	.align		4
.L_0:
        /*0004*/ 	.word	index@(_Z17evoDistanceKernelPKhPPhPimm)
        /*0008*/ 	.word	0x0000001e


	//----- nvinfo : EIATTR_FRAME_SIZE
	.align		4
.L_1:
        /*000c*/ 	.byte	0x04, 0x11
        /*000e*/ 	.short	(.L_3 - .L_2)
	.align		4
.L_2:
        /*0010*/ 	.word	index@(_Z17evoDistanceKernelPKhPPhPimm)
        /*0014*/ 	.word	0x00000000


	//----- nvinfo : EIATTR_MIN_STACK_SIZE
	.align		4
.L_3:
        /*0018*/ 	.byte	0x04, 0x12
        /*001a*/ 	.short	(.L_5 - .L_4)
	.align		4
.L_4:
        /*001c*/ 	.word	index@(_Z17evoDistanceKernelPKhPPhPimm)
        /*0020*/ 	.word	0x00000000
.L_5:


//--------------------- .nv.compat                --------------------------
	.section	.nv.compat,"",@"SHT_CUDA_COMPAT_INFO"
	.align	4
        /*0000*/ 	.byte	0x02, 0x09, 0x00, 0x00, 0x02, 0x02, 0x01, 0x00, 0x02, 0x05, 0x05, 0x00, 0x03, 0x07, 0x01, 0x01
        /*0010*/ 	.byte	0x02, 0x03, 0x00, 0x00, 0x02, 0x06, 0x01, 0x00, 0x04, 0x0b, 0x08, 0x00, 0x09, 0x00, 0x00, 0x00
        /*0020*/ 	.byte	0x00, 0x00, 0x00, 0x00


//--------------------- .nv.info._Z17evoDistanceKernelPKhPPhPimm --------------------------
	.section	.nv.info._Z17evoDistanceKernelPKhPPhPimm,"",@"SHT_CUDA_INFO"
	.sectionflags	@""
	.align	4


	//----- nvinfo : EIATTR_CUDA_API_VERSION
	.align		4
        /*0000*/ 	.byte	0x04, 0x37
        /*0002*/ 	.short	(.L_7 - .L_6)
.L_6:
        /*0004*/ 	.word	0x00000082


	//----- nvinfo : EIATTR_KPARAM_INFO
	.align		4
.L_7:
        /*0008*/ 	.byte	0x04, 0x17
        /*000a*/ 	.short	(.L_9 - .L_8)
.L_8:
        /*000c*/ 	.word	0x00000000
        /*0010*/ 	.short	0x0004
        /*0012*/ 	.short	0x0020
        /*0014*/ 	.byte	0x00, 0xf0, 0x21, 0x00


	//----- nvinfo : EIATTR_KPARAM_INFO
	.align		4
.L_9:
        /*0018*/ 	.byte	0x04, 0x17
        /*001a*/ 	.short	(.L_11 - .L_10)
.L_10:
        /*001c*/ 	.word	0x00000000
        /*0020*/ 	.short	0x0003
        /*0022*/ 	.short	0x0018
        /*0024*/ 	.byte	0x00, 0xf0, 0x21, 0x00


	//----- nvinfo : EIATTR_KPARAM_INFO
	.align		4
.L_11:
        /*0028*/ 	.byte	0x04, 0x17
        /*002a*/ 	.short	(.L_13 - .L_12)
.L_12:
        /*002c*/ 	.word	0x00000000
        /*0030*/ 	.short	0x0002
        /*0032*/ 	.short	0x0010
        /*0034*/ 	.byte	0x00, 0xf5, 0x21, 0x00


	//----- nvinfo : EIATTR_KPARAM_INFO
	.align		4
.L_13:
        /*0038*/ 	.byte	0x04, 0x17
        /*003a*/ 	.short	(.L_15 - .L_14)
.L_14:
        /*003c*/ 	.word	0x00000000
        /*0040*/ 	.short	0x0001
        /*0042*/ 	.short	0x0008
        /*0044*/ 	.byte	0x00, 0xf5, 0x21, 0x00


	//----- nvinfo : EIATTR_KPARAM_INFO
	.align		4
.L_15:
        /*0048*/ 	.byte	0x04, 0x17
        /*004a*/ 	.short	(.L_17 - .L_16)
.L_16:
        /*004c*/ 	.word	0x00000000
        /*0050*/ 	.short	0x0000
        /*0052*/ 	.short	0x0000
        /*0054*/ 	.byte	0x00, 0xf5, 0x21, 0x00


	//----- nvinfo : EIATTR_SPARSE_MMA_MASK
	.align		4
.L_17:
        /*0058*/ 	.byte	0x03, 0x50
        /*005a*/ 	.short	0x0000


	//----- nvinfo : EIATTR_MAXREG_COUNT
	.align		4
        /*005c*/ 	.byte	0x03, 0x1b
        /*005e*/ 	.short	0x00ff


	//----- nvinfo : EIATTR_MERCURY_ISA_VERSION
	.align		4
        /*0060*/ 	.byte	0x03, 0x5f
        /*0062*/ 	.short	0x0101


	//----- nvinfo : EIATTR_VRC_CTA_INIT_COUNT
	.align		4
        /*0064*/ 	.byte	0x02, 0x4a
	.zero		1
	.zero		1


	//----- nvinfo : EIATTR_EXIT_INSTR_OFFSETS
	.align		4
        /*0068*/ 	.byte	0x04, 0x1c
        /*006a*/ 	.short	(.L_19 - .L_18)


	//   ....[0]....
.L_18:
        /*006c*/ 	.word	0x00000090


	//   ....[1]....
        /*0070*/ 	.word	0x00000fd0


	//----- nvinfo : EIATTR_CBANK_PARAM_SIZE
	.align		4
.L_19:
        /*0074*/ 	.byte	0x03, 0x19
        /*0076*/ 	.short	0x0028


	//----- nvinfo : EIATTR_PARAM_CBANK
	.align		4
        /*0078*/ 	.byte	0x04, 0x0a
        /*007a*/ 	.short	(.L_21 - .L_20)
	.align		4
.L_20:
        /*007c*/ 	.word	index@(.nv.constant0._Z17evoDistanceKernelPKhPPhPimm)
        /*0080*/ 	.short	0x0380
        /*0082*/ 	.short	0x0028


	//----- nvinfo : EIATTR_SW_WAR
	.align		4
.L_21:
        /*0084*/ 	.byte	0x04, 0x36
        /*0086*/ 	.short	(.L_23 - .L_22)
.L_22:
        /*0088*/ 	.word	0x00000008
.L_23:


//--------------------- .nv.callgraph             --------------------------
	.section	.nv.callgraph,"",@"SHT_CUDA_CALLGRAPH"
	.align	4
	.sectionentsize	8
	.align		4
        /*0000*/ 	.word	0x00000000
	.align		4
        /*0004*/ 	.word	0xffffffff
	.align		4
        /*0008*/ 	.word	0x00000000
	.align		4
        /*000c*/ 	.word	0xfffffffe
	.align		4
        /*0010*/ 	.word	0x00000000
	.align		4
        /*0014*/ 	.word	0xfffffffd
	.align		4
        /*0018*/ 	.word	0x00000000
	.align		4
        /*001c*/ 	.word	0xfffffffc


//--------------------- .text._Z17evoDistanceKernelPKhPPhPimm --------------------------
	.section	.text._Z17evoDistanceKernelPKhPPhPimm,"ax",@progbits
	.align	128
        .global         _Z17evoDistanceKernelPKhPPhPimm
        .type           _Z17evoDistanceKernelPKhPPhPimm,@function
        .size           _Z17evoDistanceKernelPKhPPhPimm,(.L_x_6 - _Z17evoDistanceKernelPKhPPhPimm)
        .other          _Z17evoDistanceKernelPKhPPhPimm,@"STO_CUDA_ENTRY STV_DEFAULT"
_Z17evoDistanceKernelPKhPPhPimm:
.text._Z17evoDistanceKernelPKhPPhPimm:
[----:B------:R-:W-:Y:S01]  /*0000*/  LDC R1, c[0x0][0x37c] ;  /* 0x0000df00ff017b82 */ /* 0x000fe20000000800 */
[----:B------:R-:W0:Y:S07]  /*0010*/  S2R R0, SR_TID.X ;  /* 0x0000000000007919 */ /* 0x000e2e0000002100 */
[----:B------:R-:W0:Y:S01]  /*0020*/  S2UR UR4, SR_CTAID.X ;  /* 0x00000000000479c3 */ /* 0x000e220000002500 */
[----:B------:R-:W1:Y:S07]  /*0030*/  LDCU.64 UR6, c[0x0][0x398] ;  /* 0x00007300ff0677ac */ /* 0x000e6e0008000a00 */
[----:B------:R-:W0:Y:S02]  /*0040*/  LDC R9, c[0x0][0x360] ;  /* 0x0000d800ff097b82 */ /* 0x000e240000000800 */
[----:B0-----:R-:W-:-:S05]  /*0050*/  IMAD R9, R9, UR4, R0 ;  /* 0x0000000409097c24 */ /* 0x001fca000f8e0200 */
[----:B-1----:R-:W-:Y:S02]  /*0060*/  ISETP.GE.U32.AND P0, PT, R9, UR6, PT ;  /* 0x0000000609007c0c */ /* 0x002fe4000bf06070 */
[----:B------:R-:W-:-:S04]  /*0070*/  SHF.R.S32.HI R0, RZ, 0x1f, R9 ;  /* 0x0000001fff007819 */ /* 0x000fc80000011409 */
[----:B------:R-:W-:-:S13]  /*0080*/  ISETP.GE.U32.AND.EX P0, PT, R0, UR7, PT, P0 ;  /* 0x0000000700007c0c */ /* 0x000fda000bf06100 */
[----:B------:R-:W-:Y:S05]  /*0090*/  @P0 EXIT ;  /* 0x000000000000094d */ /* 0x000fea0003800000 */
[----:B------:R-:W0:Y:S01]  /*00a0*/  LDCU.64 UR8, c[0x0][0x3a0] ;  /* 0x00007400ff0877ac */ /* 0x000e220008000a00 */
[----:B------:R-:W-:Y:S01]  /*00b0*/  IMAD.MOV.U32 R8, RZ, RZ, RZ ;  /* 0x000000ffff087224 */ /* 0x000fe200078e00ff */
[----:B------:R-:W1:Y:S01]  /*00c0*/  LDCU.64 UR4, c[0x0][0x388] ;  /* 0x00007100ff0477ac */ /* 0x000e620008000a00 */
[----:B------:R-:W2:Y:S01]  /*00d0*/  LDCU.64 UR10, c[0x0][0x358] ;  /* 0x00006b00ff0a77ac */ /* 0x000ea20008000a00 */
[----:B0-----:R-:W-:-:S04]  /*00e0*/  UISETP.NE.U32.AND UP0, UPT, UR8, URZ, UPT ;  /* 0x000000ff0800728c */ /* 0x001fc8000bf05070 */
[----:B------:R-:W-:Y:S01]  /*00f0*/  UISETP.NE.AND.EX UP0, UPT, UR9, URZ, UPT, UP0 ;  /* 0x000000ff0900728c */ /* 0x000fe2000bf05300 */
[----:B-1----:R-:W-:-:S04]  /*0100*/  LEA R4, P0, R9, UR4, 0x3 ;  /* 0x0000000409047c11 */ /* 0x002fc8000f8018ff */
[----:B------:R-:W-:-:S04]  /*0110*/  LEA.HI.X R5, R9, UR5, R0, 0x3, P0 ;  /* 0x0000000509057c11 */ /* 0x000fc800080f1c00 */
[----:B--2---:R-:W-:Y:S05]  /*0120*/  BRA.U !UP0, `(.L_x_0) ;  /* 0x0000000d08987547 */ /* 0x004fea000b800000 */
[----:B------:R-:W5:Y:S01]  /*0130*/  LDG.E.64 R4, desc[UR10][R4.64] ;  /* 0x0000000a04047981 */ /* 0x000f62000c1e1b00 */
[----:B------:R-:W-:Y:S01]  /*0140*/  UISETP.GE.U32.AND UP1, UPT, UR8, 0x8, UPT ;  /* 0x000000080800788c */ /* 0x000fe2000bf26070 */
[----:B------:R-:W-:Y:S01]  /*0150*/  IMAD.MOV.U32 R8, RZ, RZ, RZ ;  /* 0x000000ffff087224 */ /* 0x000fe200078e00ff */
[----:B------:R-:W-:Y:S02]  /*0160*/  ULOP3.LUT UR12, UR8, 0x7, URZ, 0xc0, !UPT ;  /* 0x00000007080c7892 */ /* 0x000fe4000f8ec0ff */
[----:B------:R-:W-:Y:S02]  /*0170*/  UISETP.GE.U32.AND.EX UP1, UPT, UR9, URZ, UPT, UP1 ;  /* 0x000000ff0900728c */ /* 0x000fe4000bf26110 */
[----:B------:R-:W-:Y:S01]  /*0180*/  UISETP.NE.U32.AND UP0, UPT, UR12, URZ, UPT ;  /* 0x000000ff0c00728c */ /* 0x000fe2000bf05070 */
[----:B------:R-:W-:Y:S01]  /*0190*/  UMOV UR4, URZ ;  /* 0x000000ff00047c82 */ /* 0x000fe20008000000 */
[----:B------:R-:W-:Y:S02]  /*01a0*/  UMOV UR5, URZ ;  /* 0x000000ff00057c82 */ /* 0x000fe40008000000 */
[----:B------:R-:W-:-:S03]  /*01b0*/  UISETP.NE.AND.EX UP0, UPT, URZ, URZ, UPT, UP0 ;  /* 0x000000ffff00728c */ /* 0x000fc6000bf05300 */
[----:B------:R-:W-:Y:S08]  /*01c0*/  BRA.U !UP1, `(.L_x_1) ;  /* 0x0000000509a87547 */ /* 0x000ff0000b800000 */
[----:B------:R-:W0:Y:S01]  /*01d0*/  LDCU.64 UR6, c[0x0][0x380] ;  /* 0x00007000ff0677ac */ /* 0x000e220008000a00 */
[----:B-----5:R-:W-:Y:S01]  /*01e0*/  IADD3 R6, P0, PT, R4, 0x3, RZ ;  /* 0x0000000304067810 */ /* 0x020fe20007f1e0ff */
[----:B------:R-:W-:Y:S01]  /*01f0*/  IMAD.MOV.U32 R8, RZ, RZ, RZ ;  /* 0x000000ffff087224 */ /* 0x000fe200078e00ff */
[----:B------:R-:W1:Y:S03]  /*0200*/  LDCU UR5, c[0x0][0x3a4] ;  /* 0x00007480ff0577ac */ /* 0x000e660008000800 */
[----:B------:R-:W-:Y:S01]  /*0210*/  IMAD.X R7, RZ, RZ, R5, P0 ;  /* 0x000000ffff077224 */ /* 0x000fe200000e0605 */
[----:B------:R-:W-:Y:S02]  /*0220*/  ULOP3.LUT UR4, UR8, 0xfffffff8, URZ, 0xc0, !UPT ;  /* 0xfffffff808047892 */ /* 0x000fe4000f8ec0ff */
[----:B0-----:R-:W-:-:S04]  /*0230*/  UIADD3 UR6, UP1, UPT, UR6, 0x3, URZ ;  /* 0x0000000306067890 */ /* 0x001fc8000ff3e0ff */
[----:B------:R-:W-:Y:S02]  /*0240*/  UIADD3.X UR7, UPT, UPT, URZ, UR7, URZ, UP1, !UPT ;  /* 0x00000007ff077290 */ /* 0x000fe40008ffe4ff */
[----:B------:R-:W-:Y:S01]  /*0250*/  IMAD.U32 R2, RZ, RZ, UR6 ;  /* 0x00000006ff027e24 */ /* 0x000fe2000f8e00ff */
[----:B------:R-:W-:-:S03]  /*0260*/  UMOV UR6, UR4 ;  /* 0x0000000400067c82 */ /* 0x000fc60008000000 */
[----:B------:R-:W-:Y:S01]  /*0270*/  IMAD.U32 R3, RZ, RZ, UR7 ;  /* 0x00000007ff037e24 */ /* 0x000fe2000f8e00ff */
[----:B-1----:R-:W-:-:S06]  /*0280*/  UMOV UR7, UR5 ;  /* 0x0000000500077c82 */ /* 0x002fcc0008000000 */
.L_x_2:
[----:B------:R-:W2:Y:S04]  /*0290*/  LDG.E.U8 R25, desc[UR10][R6.64+-0x3] ;  /* 0xfffffd0a06197981 */ /* 0x000ea8000c1e1100 */
[----:B------:R-:W3:Y:S04]  /*02a0*/  LDG.E.U8 R24, desc[UR10][R2.64+-0x3] ;  /* 0xfffffd0a02187981 */ /* 0x000ee8000c1e1100 */
[----:B------:R-:W4:Y:S04]  /*02b0*/  LDG.E.U8 R23, desc[UR10][R6.64+-0x2] ;  /* 0xfffffe0a06177981 */ /* 0x000f28000c1e1100 */
[----:B------:R-:W5:Y:S04]  /*02c0*/  LDG.E.U8 R21, desc[UR10][R2.64+-0x2] ;  /* 0xfffffe0a02157981 */ /* 0x000f68000c1e1100 */
        /* <DEDUP_REMOVED lines=11> */
[----:B------:R-:W5:Y:S01]  /*0380*/  LDG.E.U8 R11, desc[UR10][R2.64+0x4] ;  /* 0x0000040a020b7981 */ /* 0x000f62000c1e1100 */
[----:B------:R-:W-:-:S04]  /*0390*/  UIADD3 UR6, UP1, UPT, UR6, -0x8, URZ ;  /* 0xfffffff806067890 */ /* 0x000fc8000ff3e0ff */
[----:B------:R-:W-:Y:S02]  /*03a0*/  UIADD3.X UR7, UPT, UPT, UR7, -0x1, URZ, UP1, !UPT ;  /* 0xffffffff07077890 */ /* 0x000fe40008ffe4ff */
[----:B------:R-:W-:-:S04]  /*03b0*/  UISETP.NE.U32.AND UP1, UPT, UR6, URZ, UPT ;  /* 0x000000ff0600728c */ /* 0x000fc8000bf25070 */
[----:B------:R-:W-:Y:S01]  /*03c0*/  UISETP.NE.AND.EX UP1, UPT, UR7, URZ, UPT, UP1 ;  /* 0x000000ff0700728c */ /* 0x000fe2000bf25310 */
[----:B--2---:R-:W-:Y:S02]  /*03d0*/  LOP3.LUT R27, R25, 0xf, RZ, 0xc0, !PT ;  /* 0x0000000f191b7812 */ /* 0x004fe400078ec0ff */
[----:B------:R-:W-:Y:S02]  /*03e0*/  SHF.R.U32.HI R25, RZ, 0x4, R25 ;  /* 0x00000004ff197819 */ /* 0x000fe40000011619 */
[C---:B---3--:R-:W-:Y:S02]  /*03f0*/  ISETP.NE.AND P0, PT, R24.reuse, R27, PT ;  /* 0x0000001b1800720c */ /* 0x048fe40003f05270 */
[----:B------:R-:W-:Y:S02]  /*0400*/  PRMT R25, R25, 0x9910, RZ ;  /* 0x0000991019197816 */ /* 0x000fe400000000ff */
[----:B------:R-:W-:-:S04]  /*0410*/  ISETP.NE.AND P0, PT, R24, RZ, P0 ;  /* 0x000000ff1800720c */ /* 0x000fc80000705270 */
[----:B------:R-:W-:Y:S02]  /*0420*/  ISETP.NE.AND P0, PT, R24, R25, P0 ;  /* 0x000000191800720c */ /* 0x000fe40000705270 */
[----:B----4-:R-:W-:Y:S02]  /*0430*/  SHF.R.U32.HI R25, RZ, 0x4, R23 ;  /* 0x00000004ff197819 */ /* 0x010fe40000011617 */
[----:B------:R-:W-:Y:S02]  /*0440*/  LOP3.LUT R24, R23, 0xf, RZ, 0xc0, !PT ;  /* 0x0000000f17187812 */ /* 0x000fe400078ec0ff */
[----:B------:R-:W-:Y:S02]  /*0450*/  PRMT R25, R25, 0x9910, RZ ;  /* 0x0000991019197816 */ /* 0x000fe400000000ff */
[----:B-----5:R-:W-:Y:S02]  /*0460*/  ISETP.NE.AND P1, PT, R21, R24, PT ;  /* 0x000000181500720c */ /* 0x020fe40003f25270 */
[----:B------:R-:W-:Y:S01]  /*0470*/  LOP3.LUT R23, R22, 0xf, RZ, 0xc0, !PT ;  /* 0x0000000f16177812 */ /* 0x000fe200078ec0ff */
[----:B------:R-:W-:Y:S01]  /*0480*/  IMAD.MOV.U32 R24, RZ, RZ, R25 ;  /* 0x000000ffff187224 */ /* 0x000fe200078e0019 */
[----:B------:R-:W-:-:S02]  /*0490*/  SHF.R.U32.HI R22, RZ, 0x4, R22 ;  /* 0x00000004ff167819 */ /* 0x000fc40000011616 */
[C---:B------:R-:W-:Y:S02]  /*04a0*/  ISETP.NE.AND P2, PT, R21.reuse, RZ, P1 ;  /* 0x000000ff1500720c */ /* 0x040fe40000f45270 */
[----:B------:R-:W-:Y:S02]  /*04b0*/  PRMT R22, R22, 0x9910, RZ ;  /* 0x0000991016167816 */ /* 0x000fe400000000ff */
[----:B------:R-:W-:Y:S02]  /*04c0*/  ISETP.NE.AND P1, PT, R20, R23, PT ;  /* 0x000000171400720c */ /* 0x000fe40003f25270 */
[----:B------:R-:W-:Y:S01]  /*04d0*/  ISETP.NE.AND P2, PT, R21, R24, P2 ;  /* 0x000000181500720c */ /* 0x000fe20001745270 */
[----:B------:R-:W-:Y:S01]  /*04e0*/  VIADD R24, R8, 0x1 ;  /* 0x0000000108187836 */ /* 0x000fe20000000000 */
[----:B------:R-:W-:Y:S01]  /*04f0*/  LOP3.LUT R21, R19, 0xf, RZ, 0xc0, !PT ;  /* 0x0000000f13157812 */ /* 0x000fe200078ec0ff */
[----:B------:R-:W-:Y:S01]  /*0500*/  IMAD.MOV.U32 R23, RZ, RZ, R22 ;  /* 0x000000ffff177224 */ /* 0x000fe200078e0016 */
[----:B------:R-:W-:Y:S01]  /*0510*/  SHF.R.U32.HI R19, RZ, 0x4, R19 ;  /* 0x00000004ff137819 */ /* 0x000fe20000011613 */
[----:B------:R-:W-:Y:S01]  /*0520*/  @!P0 IMAD.MOV R24, RZ, RZ, R8 ;  /* 0x000000ffff188224 */ /* 0x000fe200078e0208 */
[----:B------:R-:W-:-:S02]  /*0530*/  ISETP.NE.AND P1, PT, R20, RZ, P1 ;  /* 0x000000ff1400720c */ /* 0x000fc40000f25270 */
[----:B------:R-:W-:Y:S02]  /*0540*/  ISETP.NE.AND P0, PT, R18, R21, PT ;  /* 0x000000151200720c */ /* 0x000fe40003f05270 */
[----:B------:R-:W-:Y:S02]  /*0550*/  PRMT R21, R19, 0x9910, RZ ;  /* 0x0000991013157816 */ /* 0x000fe400000000ff */
[----:B------:R-:W-:Y:S02]  /*0560*/  LOP3.LUT R19, R16, 0xf, RZ, 0xc0, !PT ;  /* 0x0000000f10137812 */ /* 0x000fe400078ec0ff */
[----:B------:R-:W-:Y:S01]  /*0570*/  ISETP.NE.AND P1, PT, R20, R23, P1 ;  /* 0x000000171400720c */ /* 0x000fe20000f25270 */
[----:B------:R-:W-:Y:S01]  /*0580*/  VIADD R20, R24, 0x1 ;  /* 0x0000000118147836 */ /* 0x000fe20000000000 */
[----:B------:R-:W-:Y:S01]  /*0590*/  SHF.R.U32.HI R16, RZ, 0x4, R16 ;  /* 0x00000004ff107819 */ /* 0x000fe20000011610 */
[----:B------:R-:W-:Y:S01]  /*05a0*/  @!P2 IMAD.MOV R20, RZ, RZ, R24 ;  /* 0x000000ffff14a224 */ /* 0x000fe200078e0218 */
[----:B------:R-:W-:-:S02]  /*05b0*/  ISETP.NE.AND P2, PT, R14, R19, PT ;  /* 0x000000130e00720c */ /* 0x000fc40003f45270 */
[----:B------:R-:W-:Y:S02]  /*05c0*/  PRMT R16, R16, 0x9910, RZ ;  /* 0x0000991010107816 */ /* 0x000fe400000000ff */
[----:B------:R-:W-:Y:S02]  /*05d0*/  ISETP.NE.AND P0, PT, R18, RZ, P0 ;  /* 0x000000ff1200720c */ /* 0x000fe40000705270 */
[----:B------:R-:W-:Y:S01]  /*05e0*/  ISETP.NE.AND P2, PT, R14, RZ, P2 ;  /* 0x000000ff0e00720c */ /* 0x000fe20001745270 */
[----:B------:R-:W-:Y:S01]  /*05f0*/  IMAD.MOV.U32 R19, RZ, RZ, R16 ;  /* 0x000000ffff137224 */ /* 0x000fe200078e0010 */
[----:B------:R-:W-:Y:S01]  /*0600*/  LOP3.LUT R8, R17, 0xf, RZ, 0xc0, !PT ;  /* 0x0000000f11087812 */ /* 0x000fe200078ec0ff */
[----:B------:R-:W-:Y:S01]  /*0610*/  VIADD R16, R20, 0x1 ;  /* 0x0000000114107836 */ /* 0x000fe20000000000 */
[----:B------:R-:W-:Y:S01]  /*0620*/  SHF.R.U32.HI R17, RZ, 0x4, R17 ;  /* 0x00000004ff117819 */ /* 0x000fe20000011611 */
[----:B------:R-:W-:Y:S01]  /*0630*/  @!P1 IMAD.MOV R16, RZ, RZ, R20 ;  /* 0x000000ffff109224 */ /* 0x000fe200078e0214 */
[----:B------:R-:W-:-:S02]  /*0640*/  ISETP.NE.AND P0, PT, R18, R21, P0 ;  /* 0x000000151200720c */ /* 0x000fc40000705270 */
[----:B------:R-:W-:Y:S01]  /*0650*/  ISETP.NE.AND P1, PT, R14, R19, P2 ;  /* 0x000000130e00720c */ /* 0x000fe20001725270 */
[----:B------:R-:W-:Y:S01]  /*0660*/  VIADD R14, R16, 0x1 ;  /* 0x00000001100e7836 */ /* 0x000fe20000000000 */
[----:B------:R-:W-:Y:S02]  /*0670*/  ISETP.NE.AND P2, PT, R15, R8, PT ;  /* 0x000000080f00720c */ /* 0x000fe40003f45270 */
[----:B------:R-:W-:Y:S02]  /*0680*/  PRMT R8, R17, 0x9910, RZ ;  /* 0x0000991011087816 */ /* 0x000fe400000000ff */
[----:B------:R-:W-:Y:S02]  /*0690*/  LOP3.LUT R17, R10, 0xf, RZ, 0xc0, !PT ;  /* 0x0000000f0a117812 */ /* 0x000fe400078ec0ff */
[----:B------:R-:W-:Y:S02]  /*06a0*/  SHF.R.U32.HI R10, RZ, 0x4, R10 ;  /* 0x00000004ff0a7819 */ /* 0x000fe4000001160a */
[----:B------:R-:W-:Y:S01]  /*06b0*/  ISETP.NE.AND P2, PT, R15, RZ, P2 ;  /* 0x000000ff0f00720c */ /* 0x000fe20001745270 */
[----:B------:R-:W-:Y:S01]  /*06c0*/  @!P0 IMAD.MOV R14, RZ, RZ, R16 ;  /* 0x000000ffff0e8224 */ /* 0x000fe200078e0210 */
[----:B------:R-:W-:-:S02]  /*06d0*/  PRMT R10, R10, 0x9910, RZ ;  /* 0x000099100a0a7816 */ /* 0x000fc400000000ff */
[----:B------:R-:W-:Y:S01]  /*06e0*/  ISETP.NE.AND P2, PT, R15, R8, P2 ;  /* 0x000000080f00720c */ /* 0x000fe20001745270 */
[----:B------:R-:W-:Y:S01]  /*06f0*/  VIADD R16, R14, 0x1 ;  /* 0x000000010e107836 */ /* 0x000fe20000000000 */
[C---:B------:R-:W-:Y:S01]  /*0700*/  ISETP.NE.AND P0, PT, R12.reuse, R17, PT ;  /* 0x000000110c00720c */ /* 0x040fe20003f05270 */
[----:B------:R-:W-:Y:S01]  /*0710*/  IMAD.MOV.U32 R15, RZ, RZ, R10 ;  /* 0x000000ffff0f7224 */ /* 0x000fe200078e000a */
[----:B------:R-:W-:Y:S01]  /*0720*/  SHF.R.U32.HI R10, RZ, 0x4, R13 ;  /* 0x00000004ff0a7819 */ /* 0x000fe2000001160d */
[----:B------:R-:W-:Y:S01]  /*0730*/  @!P1 IMAD.MOV R16, RZ, RZ, R14 ;  /* 0x000000ffff109224 */ /* 0x000fe200078e020e */
[----:B------:R-:W-:Y:S02]  /*0740*/  LOP3.LUT R8, R13, 0xf, RZ, 0xc0, !PT ;  /* 0x0000000f0d087812 */ /* 0x000fe400078ec0ff */
[----:B------:R-:W-:Y:S02]  /*0750*/  ISETP.NE.AND P0, PT, R12, RZ, P0 ;  /* 0x000000ff0c00720c */ /* 0x000fe40000705270 */
[----:B------:R-:W-:-:S02]  /*0760*/  PRMT R10, R10, 0x9910, RZ ;  /* 0x000099100a0a7816 */ /* 0x000fc400000000ff */
[C---:B------:R-:W-:Y:S02]  /*0770*/  ISETP.NE.AND P1, PT, R11.reuse, R8, PT ;  /* 0x000000080b00720c */ /* 0x040fe40003f25270 */
[----:B------:R-:W-:Y:S01]  /*0780*/  ISETP.NE.AND P0, PT, R12, R15, P0 ;  /* 0x0000000f0c00720c */ /* 0x000fe20000705270 */
[----:B------:R-:W-:Y:S01]  /*0790*/  IMAD.MOV.U32 R8, RZ, RZ, R10 ;  /* 0x000000ffff087224 */ /* 0x000fe200078e000a */
[C---:B------:R-:W-:Y:S01]  /*07a0*/  ISETP.NE.AND P1, PT, R11.reuse, RZ, P1 ;  /* 0x000000ff0b00720c */ /* 0x040fe20000f25270 */
[----:B------:R-:W-:Y:S02]  /*07b0*/  VIADD R12, R16, 0x1 ;  /* 0x00000001100c7836 */ /* 0x000fe40000000000 */
[----:B------:R-:W-:Y:S01]  /*07c0*/  @!P2 IMAD.MOV R12, RZ, RZ, R16 ;  /* 0x000000ffff0ca224 */ /* 0x000fe200078e0210 */
[----:B------:R-:W-:Y:S02]  /*07d0*/  ISETP.NE.AND P1, PT, R11, R8, P1 ;  /* 0x000000080b00720c */ /* 0x000fe40000f25270 */
[----:B------:R-:W-:Y:S01]  /*07e0*/  IADD3 R6, P2, PT, R6, 0x8, RZ ;  /* 0x0000000806067810 */ /* 0x000fe20007f5e0ff */
[----:B------:R-:W-:-:S04]  /*07f0*/  VIADD R10, R12, 0x1 ;  /* 0x000000010c0a7836 */ /* 0x000fc80000000000 */
[----:B------:R-:W-:Y:S01]  /*0800*/  @!P0 IMAD.MOV R10, RZ, RZ, R12 ;  /* 0x000000ffff0a8224 */ /* 0x000fe200078e020c */
[----:B------:R-:W-:Y:S01]  /*0810*/  IADD3 R2, P0, PT, R2, 0x8, RZ ;  /* 0x0000000802027810 */ /* 0x000fe20007f1e0ff */
[----:B------:R-:W-:Y:S02]  /*0820*/  IMAD.X R7, RZ, RZ, R7, P2 ;  /* 0x000000ffff077224 */ /* 0x000fe400010e0607 */
[----:B------:R-:W-:Y:S02]  /*0830*/  VIADD R8, R10, 0x1 ;  /* 0x000000010a087836 */ /* 0x000fe40000000000 */
[----:B------:R-:W-:Y:S02]  /*0840*/  IMAD.X R3, RZ, RZ, R3, P0 ;  /* 0x000000ffff037224 */ /* 0x000fe400000e0603 */
[----:B------:R-:W-:Y:S01]  /*0850*/  @!P1 IMAD.MOV R8, RZ, RZ, R10 ;  /* 0x000000ffff089224 */ /* 0x000fe200078e020a */
[----:B------:R-:W-:Y:S06]  /*0860*/  BRA.U UP1, `(.L_x_2) ;  /* 0xfffffff901887547 */ /* 0x000fec000b83ffff */
.L_x_1:
[----:B------:R-:W-:Y:S05]  /*0870*/  BRA.U !UP0, `(.L_x_0) ;  /* 0x0000000508c47547 */ /* 0x000fea000b800000 */
[----:B------:R-:W-:Y:S02]  /*0880*/  UISETP.GE.U32.AND UP1, UPT, UR12, 0x4, UPT ;  /* 0x000000040c00788c */ /* 0x000fe4000bf26070 */
[----:B------:R-:W-:Y:S02]  /*0890*/  ULOP3.LUT UR9, UR8, 0x3, URZ, 0xc0, !UPT ;  /* 0x0000000308097892 */ /* 0x000fe4000f8ec0ff */
[----:B------:R-:W-:Y:S02]  /*08a0*/  UISETP.GE.U32.AND.EX UP1, UPT, URZ, URZ, UPT, UP1 ;  /* 0x000000ffff00728c */ /* 0x000fe4000bf26110 */
[----:B------:R-:W-:-:S04]  /*08b0*/  UISETP.NE.U32.AND UP0, UPT, UR9, URZ, UPT ;  /* 0x000000ff0900728c */ /* 0x000fc8000bf05070 */
[----:B------:R-:W-:-:S03]  /*08c0*/  UISETP.NE.AND.EX UP0, UPT, URZ, URZ, UPT, UP0 ;  /* 0x000000ffff00728c */ /* 0x000fc6000bf05300 */
[----:B------:R-:W-:Y:S08]  /*08d0*/  BRA.U !UP1, `(.L_x_3) ;  /* 0x0000000109c87547 */ /* 0x000ff0000b800000 */
[----:B------:R-:W0:Y:S01]  /*08e0*/  LDCU.64 UR6, c[0x0][0x380] ;  /* 0x00007000ff0677ac */ /* 0x000e220008000a00 */
[----:B-----5:R-:W-:-:S04]  /*08f0*/  IADD3 R10, P0, PT, R4, UR4, RZ ;  /* 0x00000004040a7c10 */ /* 0x020fc8000ff1e0ff */
[----:B------:R-:W-:-:S05]  /*0900*/  IADD3.X R11, PT, PT, R5, UR5, RZ, P0, !PT ;  /* 0x00000005050b7c10 */ /* 0x000fca00087fe4ff */
[----:B------:R-:W2:Y:S04]  /*0910*/  LDG.E.U8 R13, desc[UR10][R10.64] ;  /* 0x0000000a0a0d7981 */ /* 0x000ea8000c1e1100 */
[----:B------:R-:W3:Y:S01]  /*0920*/  LDG.E.U8 R16, desc[UR10][R10.64+0x1] ;  /* 0x0000010a0a107981 */ /* 0x000ee2000c1e1100 */
[----:B0-----:R-:W-:-:S03]  /*0930*/  UIADD3 UR6, UP1, UPT, UR4, UR6, URZ ;  /* 0x0000000604067290 */ /* 0x001fc6000ff3e0ff */
[----:B------:R-:W4:Y:S01]  /*0940*/  LDG.E.U8 R17, desc[UR10][R10.64+0x2] ;  /* 0x0000020a0a117981 */ /* 0x000f22000c1e1100 */
[----:B------:R-:W-:-:S03]  /*0950*/  UIADD3.X UR7, UPT, UPT, UR5, UR7, URZ, UP1, !UPT ;  /* 0x0000000705077290 */ /* 0x000fc60008ffe4ff */
[----:B------:R0:W3:Y:S01]  /*0960*/  LDG.E.U8 R18, desc[UR10][R10.64+0x3] ;  /* 0x0000030a0a127981 */ /* 0x0000e2000c1e1100 */
[----:B------:R-:W-:Y:S02]  /*0970*/  IMAD.U32 R6, RZ, RZ, UR6 ;  /* 0x00000006ff067e24 */ /* 0x000fe4000f8e00ff */
[----:B------:R-:W-:-:S05]  /*0980*/  IMAD.U32 R7, RZ, RZ, UR7 ;  /* 0x00000007ff077e24 */ /* 0x000fca000f8e00ff */
[----:B------:R-:W3:Y:S04]  /*0990*/  LDG.E.U8 R12, desc[UR10][R6.64] ;  /* 0x0000000a060c7981 */ /* 0x000ee8000c1e1100 */
[----:B------:R-:W3:Y:S04]  /*09a0*/  LDG.E.U8 R15, desc[UR10][R6.64+0x1] ;  /* 0x0000010a060f7981 */ /* 0x000ee8000c1e1100 */
[----:B------:R-:W3:Y:S04]  /*09b0*/  LDG.E.U8 R2, desc[UR10][R6.64+0x2] ;  /* 0x0000020a06027981 */ /* 0x000ee8000c1e1100 */
[----:B------:R4:W3:Y:S01]  /*09c0*/  LDG.E.U8 R3, desc[UR10][R6.64+0x3] ;  /* 0x0000030a06037981 */ /* 0x0008e2000c1e1100 */
[----:B0-----:R-:W-:Y:S01]  /*09d0*/  VIADD R10, R8, 0x1 ;  /* 0x00000001080a7836 */ /* 0x001fe20000000000 */
[----:B------:R-:W-:-:S04]  /*09e0*/  UIADD3 UR4, UP1, UPT, UR4, 0x4, URZ ;  /* 0x0000000404047890 */ /* 0x000fc8000ff3e0ff */
[----:B------:R-:W-:Y:S01]  /*09f0*/  UIADD3.X UR5, UPT, UPT, URZ, UR5, URZ, UP1, !UPT ;  /* 0x00000005ff057290 */ /* 0x000fe20008ffe4ff */
[----:B--2---:R-:W-:Y:S02]  /*0a00*/  SHF.R.U32.HI R14, RZ, 0x4, R13 ;  /* 0x00000004ff0e7819 */ /* 0x004fe4000001160d */
[----:B------:R-:W-:Y:S02]  /*0a10*/  LOP3.LUT R13, R13, 0xf, RZ, 0xc0, !PT ;  /* 0x0000000f0d0d7812 */ /* 0x000fe400078ec0ff */
[----:B------:R-:W-:Y:S02]  /*0a20*/  PRMT R19, R14, 0x9910, RZ ;  /* 0x000099100e137816 */ /* 0x000fe400000000ff */
[----:B----4-:R-:W-:Y:S02]  /*0a30*/  LOP3.LUT R7, R17, 0xf, RZ, 0xc0, !PT ;  /* 0x0000000f11077812 */ /* 0x010fe400078ec0ff */
[----:B------:R-:W-:Y:S02]  /*0a40*/  SHF.R.U32.HI R17, RZ, 0x4, R17 ;  /* 0x00000004ff117819 */ /* 0x000fe40000011611 */
[----:B---3--:R-:W-:-:S02]  /*0a50*/  ISETP.NE.AND P0, PT, R12, R13, PT ;  /* 0x0000000d0c00720c */ /* 0x008fc40003f05270 */
[----:B------:R-:W-:Y:S02]  /*0a60*/  SHF.R.U32.HI R13, RZ, 0x4, R16 ;  /* 0x00000004ff0d7819 */ /* 0x000fe40000011610 */
[----:B------:R-:W-:Y:S02]  /*0a70*/  ISETP.NE.AND P0, PT, R12, RZ, P0 ;  /* 0x000000ff0c00720c */ /* 0x000fe40000705270 */
[----:B------:R-:W-:Y:S02]  /*0a80*/  LOP3.LUT R16, R16, 0xf, RZ, 0xc0, !PT ;  /* 0x0000000f10107812 */ /* 0x000fe400078ec0ff */
[----:B------:R-:W-:Y:S02]  /*0a90*/  ISETP.NE.AND P1, PT, R12, R19, P0 ;  /* 0x000000130c00720c */ /* 0x000fe40000725270 */
[----:B------:R-:W-:Y:S02]  /*0aa0*/  ISETP.NE.AND P0, PT, R15, R16, PT ;  /* 0x000000100f00720c */ /* 0x000fe40003f05270 */
[----:B------:R-:W-:-:S02]  /*0ab0*/  PRMT R17, R17, 0x9910, RZ ;  /* 0x0000991011117816 */ /* 0x000fc400000000ff */
[----:B------:R-:W-:Y:S02]  /*0ac0*/  PRMT R6, R13, 0x9910, RZ ;  /* 0x000099100d067816 */ /* 0x000fe400000000ff */
[C---:B------:R-:W-:Y:S02]  /*0ad0*/  ISETP.NE.AND P0, PT, R15.reuse, RZ, P0 ;  /* 0x000000ff0f00720c */ /* 0x040fe40000705270 */
[C---:B------:R-:W-:Y:S01]  /*0ae0*/  ISETP.NE.AND P2, PT, R2.reuse, R7, PT ;  /* 0x000000070200720c */ /* 0x040fe20003f45270 */
[----:B------:R-:W-:Y:S01]  /*0af0*/  IMAD.MOV.U32 R7, RZ, RZ, R17 ;  /* 0x000000ffff077224 */ /* 0x000fe200078e0011 */
[----:B------:R-:W-:Y:S02]  /*0b00*/  ISETP.NE.AND P0, PT, R15, R6, P0 ;  /* 0x000000060f00720c */ /* 0x000fe40000705270 */
[----:B------:R-:W-:Y:S02]  /*0b10*/  ISETP.NE.AND P2, PT, R2, RZ, P2 ;  /* 0x000000ff0200720c */ /* 0x000fe40001745270 */
[----:B------:R-:W-:-:S02]  /*0b20*/  SHF.R.U32.HI R6, RZ, 0x4, R18 ;  /* 0x00000004ff067819 */ /* 0x000fc40000011612 */
[----:B------:R-:W-:Y:S01]  /*0b30*/  LOP3.LUT R18, R18, 0xf, RZ, 0xc0, !PT ;  /* 0x0000000f12127812 */ /* 0x000fe200078ec0ff */
[----:B------:R-:W-:Y:S01]  /*0b40*/  @!P1 IMAD.MOV R10, RZ, RZ, R8 ;  /* 0x000000ffff0a9224 */ /* 0x000fe200078e0208 */
[----:B------:R-:W-:Y:S02]  /*0b50*/  ISETP.NE.AND P1, PT, R2, R7, P2 ;  /* 0x000000070200720c */ /* 0x000fe40001725270 */
[C---:B------:R-:W-:Y:S02]  /*0b60*/  ISETP.NE.AND P2, PT, R3.reuse, R18, PT ;  /* 0x000000120300720c */ /* 0x040fe40003f45270 */
[----:B------:R-:W-:Y:S02]  /*0b70*/  PRMT R2, R6, 0x9910, RZ ;  /* 0x0000991006027816 */ /* 0x000fe400000000ff */
[----:B------:R-:W-:Y:S01]  /*0b80*/  ISETP.NE.AND P2, PT, R3, RZ, P2 ;  /* 0x000000ff0300720c */ /* 0x000fe20001745270 */
[----:B------:R-:W-:-:S03]  /*0b90*/  VIADD R6, R10, 0x1 ;  /* 0x000000010a067836 */ /* 0x000fc60000000000 */
[----:B------:R-:W-:Y:S01]  /*0ba0*/  ISETP.NE.AND P2, PT, R3, R2, P2 ;  /* 0x000000020300720c */ /* 0x000fe20001745270 */
[----:B------:R-:W-:-:S04]  /*0bb0*/  @!P0 IMAD.MOV R6, RZ, RZ, R10 ;  /* 0x000000ffff068224 */ /* 0x000fc800078e020a */
[----:B------:R-:W-:Y:S02]  /*0bc0*/  VIADD R2, R6, 0x1 ;  /* 0x0000000106027836 */ /* 0x000fe40000000000 */
[----:B------:R-:W-:-:S04]  /*0bd0*/  @!P1 IMAD.MOV R2, RZ, RZ, R6 ;  /* 0x000000ffff029224 */ /* 0x000fc800078e0206 */
[----:B------:R-:W-:Y:S02]  /*0be0*/  VIADD R8, R2, 0x1 ;  /* 0x0000000102087836 */ /* 0x000fe40000000000 */
[----:B------:R-:W-:-:S07]  /*0bf0*/  @!P2 IMAD.MOV R8, RZ, RZ, R2 ;  /* 0x000000ffff08a224 */ /* 0x000fce00078e0202 */
.L_x_3:
[----:B------:R-:W-:Y:S05]  /*0c00*/  BRA.U !UP0, `(.L_x_0) ;  /* 0x0000000108e07547 */ /* 0x000fea000b800000 */
[----:B------:R-:W-:Y:S02]  /*0c10*/  UISETP.NE.U32.AND UP1, UPT, UR9, 0x1, UPT ;  /* 0x000000010900788c */ /* 0x000fe4000bf25070 */
[----:B------:R-:W-:Y:S02]  /*0c20*/  ULOP3.LUT UR6, UR8, 0x1, URZ, 0xc0, !UPT ;  /* 0x0000000108067892 */ /* 0x000fe4000f8ec0ff */
[----:B------:R-:W-:Y:S02]  /*0c30*/  UISETP.NE.AND.EX UP1, UPT, URZ, URZ, UPT, UP1 ;  /* 0x000000ffff00728c */ /* 0x000fe4000bf25310 */
[----:B------:R-:W-:-:S04]  /*0c40*/  UISETP.NE.U32.AND UP0, UPT, UR6, 0x1, UPT ;  /* 0x000000010600788c */ /* 0x000fc8000bf05070 */
[----:B------:R-:W-:-:S03]  /*0c50*/  UISETP.NE.U32.AND.EX UP0, UPT, URZ, URZ, UPT, UP0 ;  /* 0x000000ffff00728c */ /* 0x000fc6000bf05100 */
[----:B------:R-:W-:Y:S08]  /*0c60*/  BRA.U !UP1, `(.L_x_4) ;  /* 0x0000000109787547 */ /* 0x000ff0000b800000 */
[----:B------:R-:W0:Y:S01]  /*0c70*/  LDCU.64 UR6, c[0x0][0x380] ;  /* 0x00007000ff0677ac */ /* 0x000e220008000a00 */
[----:B-----5:R-:W-:-:S04]  /*0c80*/  IADD3 R6, P0, PT, R4, UR4, RZ ;  /* 0x0000000404067c10 */ /* 0x020fc8000ff1e0ff */
[----:B------:R-:W-:-:S05]  /*0c90*/  IADD3.X R7, PT, PT, R5, UR5, RZ, P0, !PT ;  /* 0x0000000505077c10 */ /* 0x000fca00087fe4ff */
[----:B------:R-:W2:Y:S04]  /*0ca0*/  LDG.E.U8 R11, desc[UR10][R6.64] ;  /* 0x0000000a060b7981 */ /* 0x000ea8000c1e1100 */
[----:B------:R-:W3:Y:S01]  /*0cb0*/  LDG.E.U8 R14, desc[UR10][R6.64+0x1] ;  /* 0x0000010a060e7981 */ /* 0x000ee2000c1e1100 */
[----:B0-----:R-:W-:-:S04]  /*0cc0*/  UIADD3 UR6, UP1, UPT, UR4, UR6, URZ ;  /* 0x0000000604067290 */ /* 0x001fc8000ff3e0ff */
[----:B------:R-:W-:Y:S02]  /*0cd0*/  UIADD3.X UR7, UPT, UPT, UR5, UR7, URZ, UP1, !UPT ;  /* 0x0000000705077290 */ /* 0x000fe40008ffe4ff */
[----:B------:R-:W-:-:S04]  /*0ce0*/  IMAD.U32 R2, RZ, RZ, UR6 ;  /* 0x00000006ff027e24 */ /* 0x000fc8000f8e00ff */
[----:B------:R-:W-:-:S05]  /*0cf0*/  IMAD.U32 R3, RZ, RZ, UR7 ;  /* 0x00000007ff037e24 */ /* 0x000fca000f8e00ff */
[----:B------:R-:W4:Y:S04]  /*0d00*/  LDG.E.U8 R10, desc[UR10][R2.64] ;  /* 0x0000000a020a7981 */ /* 0x000f28000c1e1100 */
[----:B------:R0:W4:Y:S01]  /*0d10*/  LDG.E.U8 R13, desc[UR10][R2.64+0x1] ;  /* 0x0000010a020d7981 */ /* 0x000122000c1e1100 */
[----:B------:R-:W-:-:S04]  /*0d20*/  UIADD3 UR4, UP1, UPT, UR4, 0x2, URZ ;  /* 0x0000000204047890 */ /* 0x000fc8000ff3e0ff */
[----:B------:R-:W-:Y:S01]  /*0d30*/  UIADD3.X UR5, UPT, UPT, URZ, UR5, URZ, UP1, !UPT ;  /* 0x00000005ff057290 */ /* 0x000fe20008ffe4ff */
[----:B--2---:R-:W-:Y:S02]  /*0d40*/  SHF.R.U32.HI R12, RZ, 0x4, R11 ;  /* 0x00000004ff0c7819 */ /* 0x004fe4000001160b */
[----:B------:R-:W-:Y:S02]  /*0d50*/  LOP3.LUT R11, R11, 0xf, RZ, 0xc0, !PT ;  /* 0x0000000f0b0b7812 */ /* 0x000fe400078ec0ff */
[----:B------:R-:W-:Y:S02]  /*0d60*/  PRMT R15, R12, 0x9910, RZ ;  /* 0x000099100c0f7816 */ /* 0x000fe400000000ff */
[----:B---3--:R-:W-:Y:S02]  /*0d70*/  LOP3.LUT R12, R14, 0xf, RZ, 0xc0, !PT ;  /* 0x0000000f0e0c7812 */ /* 0x008fe400078ec0ff */
[----:B------:R-:W-:-:S04]  /*0d80*/  SHF.R.U32.HI R14, RZ, 0x4, R14 ;  /* 0x00000004ff0e7819 */ /* 0x000fc8000001160e */
[----:B0-----:R-:W-:Y:S02]  /*0d90*/  PRMT R2, R14, 0x9910, RZ ;  /* 0x000099100e027816 */ /* 0x001fe400000000ff */
[----:B----4-:R-:W-:Y:S01]  /*0da0*/  ISETP.NE.AND P0, PT, R10, R11, PT ;  /* 0x0000000b0a00720c */ /* 0x010fe20003f05270 */
[----:B------:R-:W-:-:S03]  /*0db0*/  IMAD.MOV.U32 R11, RZ, RZ, R15 ;  /* 0x000000ffff0b7224 */ /* 0x000fc600078e000f */
[C---:B------:R-:W-:Y:S02]  /*0dc0*/  ISETP.NE.AND P0, PT, R10.reuse, RZ, P0 ;  /* 0x000000ff0a00720c */ /* 0x040fe40000705270 */
[C---:B------:R-:W-:Y:S02]  /*0dd0*/  ISETP.NE.AND P1, PT, R13.reuse, R12, PT ;  /* 0x0000000c0d00720c */ /* 0x040fe40003f25270 */
[----:B------:R-:W-:Y:S02]  /*0de0*/  ISETP.NE.AND P0, PT, R10, R11, P0 ;  /* 0x0000000b0a00720c */ /* 0x000fe40000705270 */
[----:B------:R-:W-:-:S04]  /*0df0*/  ISETP.NE.AND P1, PT, R13, RZ, P1 ;  /* 0x000000ff0d00720c */ /* 0x000fc80000f25270 */
[----:B------:R-:W-:Y:S01]  /*0e00*/  ISETP.NE.AND P1, PT, R13, R2, P1 ;  /* 0x000000020d00720c */ /* 0x000fe20000f25270 */
[----:B------:R-:W-:-:S06]  /*0e10*/  VIADD R2, R8, 0x1 ;  /* 0x0000000108027836 */ /* 0x000fcc0000000000 */
[----:B------:R-:W-:-:S04]  /*0e20*/  @!P0 IMAD.MOV R2, RZ, RZ, R8 ;  /* 0x000000ffff028224 */ /* 0x000fc800078e0208 */
[----:B------:R-:W-:Y:S02]  /*0e30*/  VIADD R8, R2, 0x1 ;  /* 0x0000000102087836 */ /* 0x000fe40000000000 */
[----:B------:R-:W-:-:S07]  /*0e40*/  @!P1 IMAD.MOV R8, RZ, RZ, R2 ;  /* 0x000000ffff089224 */ /* 0x000fce00078e0202 */
.L_x_4:
[----:B------:R-:W-:Y:S05]  /*0e50*/  BRA.U UP0, `(.L_x_0) ;  /* 0x00000001004c7547 */ /* 0x000fea000b800000 */
[----:B------:R-:W0:Y:S01]  /*0e60*/  LDCU.64 UR6, c[0x0][0x380] ;  /* 0x00007000ff0677ac */ /* 0x000e220008000a00 */
[----:B-----5:R-:W-:-:S04]  /*0e70*/  IADD3 R4, P0, PT, R4, UR4, RZ ;  /* 0x0000000404047c10 */ /* 0x020fc8000ff1e0ff */
[----:B------:R-:W-:-:S05]  /*0e80*/  IADD3.X R5, PT, PT, R5, UR5, RZ, P0, !PT ;  /* 0x0000000505057c10 */ /* 0x000fca00087fe4ff */
[----:B------:R-:W2:Y:S01]  /*0e90*/  LDG.E.U8 R4, desc[UR10][R4.64] ;  /* 0x0000000a04047981 */ /* 0x000ea2000c1e1100 */
[----:B0-----:R-:W-:-:S04]  /*0ea0*/  UIADD3 UR4, UP0, UPT, UR4, UR6, URZ ;  /* 0x0000000604047290 */ /* 0x001fc8000ff1e0ff */
[----:B------:R-:W-:Y:S02]  /*0eb0*/  UIADD3.X UR5, UPT, UPT, UR5, UR7, URZ, UP0, !UPT ;  /* 0x0000000705057290 */ /* 0x000fe400087fe4ff */
[----:B------:R-:W-:-:S04]  /*0ec0*/  IMAD.U32 R2, RZ, RZ, UR4 ;  /* 0x00000004ff027e24 */ /* 0x000fc8000f8e00ff */
[----:B------:R-:W-:-:S05]  /*0ed0*/  IMAD.U32 R3, RZ, RZ, UR5 ;  /* 0x00000005ff037e24 */ /* 0x000fca000f8e00ff */
[----:B------:R-:W3:Y:S01]  /*0ee0*/  LDG.E.U8 R2, desc[UR10][R2.64] ;  /* 0x0000000a02027981 */ /* 0x000ee2000c1e1100 */
[----:B--2---:R-:W-:Y:S02]  /*0ef0*/  SHF.R.U32.HI R6, RZ, 0x4, R4 ;  /* 0x00000004ff067819 */ /* 0x004fe40000011604 */
[----:B------:R-:W-:Y:S02]  /*0f00*/  LOP3.LUT R7, R4, 0xf, RZ, 0xc0, !PT ;  /* 0x0000000f04077812 */ /* 0x000fe400078ec0ff */
[----:B------:R-:W-:Y:S02]  /*0f10*/  PRMT R6, R6, 0x9910, RZ ;  /* 0x0000991006067816 */ /* 0x000fe400000000ff */
[----:B---3--:R-:W-:-:S03]  /*0f20*/  ISETP.NE.AND P0, PT, R2, R7, PT ;  /* 0x000000070200720c */ /* 0x008fc60003f05270 */
[----:B------:R-:W-:Y:S01]  /*0f30*/  IMAD.MOV.U32 R7, RZ, RZ, R6 ;  /* 0x000000ffff077224 */ /* 0x000fe200078e0006 */
[----:B------:R-:W-:-:S04]  /*0f40*/  ISETP.NE.AND P0, PT, R2, RZ, P0 ;  /* 0x000000ff0200720c */ /* 0x000fc80000705270 */
[----:B------:R-:W-:Y:S01]  /*0f50*/  ISETP.NE.AND P0, PT, R2, R7, P0 ;  /* 0x000000070200720c */ /* 0x000fe20000705270 */
[----:B------:R-:W-:-:S12]  /*0f60*/  VIADD R6, R8, 0x1 ;  /* 0x0000000108067836 */ /* 0x000fd80000000000 */
[----:B------:R-:W-:-:S04]  /*0f70*/  @!P0 IMAD.MOV R6, RZ, RZ, R8 ;  /* 0x000000ffff068224 */ /* 0x000fc800078e0208 */
[----:B------:R-:W-:-:S07]  /*0f80*/  IMAD.MOV.U32 R8, RZ, RZ, R6 ;  /* 0x000000ffff087224 */ /* 0x000fce00078e0006 */
.L_x_0:
[----:B------:R-:W0:Y:S02]  /*0f90*/  LDCU.64 UR4, c[0x0][0x390] ;  /* 0x00007200ff0477ac */ /* 0x000e240008000a00 */
[----:B0-----:R-:W-:-:S04]  /*0fa0*/  LEA R2, P0, R9, UR4, 0x2 ;  /* 0x0000000409027c11 */ /* 0x001fc8000f8010ff */
[----:B------:R-:W-:-:S05]  /*0fb0*/  LEA.HI.X R3, R9, UR5, R0, 0x2, P0 ;  /* 0x0000000509037c11 */ /* 0x000fca00080f1400 */
[----:B------:R-:W-:Y:S01]  /*0fc0*/  STG.E desc[UR10][R2.64], R8 ;  /* 0x0000000802007986 */ /* 0x000fe2000c10190a */
[----:B------:R-:W-:Y:S05]  /*0fd0*/  EXIT ;  /* 0x000000000000794d */ /* 0x000fea0003800000 */
.L_x_5:
[----:B------:R-:W-:-:S00]  /*0fe0*/  BRA `(.L_x_5) ;  /* 0xfffffffc00fc7947 */ /* 0x000fc0000383ffff */
[----:B------:R-:W-:-:S00]  /*0ff0*/  NOP ;  /* 0x0000000000007918 */ /* 0x000fc00000000000 */
        /* <DEDUP_REMOVED lines=8> */
.L_x_6:


//--------------------- .nv.shared.reserved.0     --------------------------
	.section	.nv.shared.reserved.0,"aw",@nobits
	.weak		__nv_reservedSMEM_offset_0_alias
	.size		__nv_reservedSMEM_offset_0_alias, 0, 64
	.other		__nv_reservedSMEM_offset_0_alias,@"STO_CUDA_RESERVED_SHARED STV_DEFAULT"
__nv_reservedSMEM_offset_0_alias:
	.zero		0
	.zero		64


//--------------------- .nv.constant0._Z17evoDistanceKernelPKhPPhPimm --------------------------
	.section	.nv.constant0._Z17evoDistanceKernelPKhPPhPimm,"a",@progbits
	.sectionflags	@""
	.align	4
.nv.constant0._Z17evoDistanceKernelPKhPPhPimm:
	.zero		936


//--------------------- SYMBOLS --------------------------

	.type		.nv.reservedSmem.offset0,@object
	.size		.nv.reservedSmem.offset0,0x4
